//
// Generated by NVIDIA NVVM Compiler
//
// Compiler Build ID: CL-36424714
// Cuda compilation tools, release 13.0, V13.0.88
// Based on NVVM 20.0.0
//

.version 9.0
.target sm_100
.address_size 64

	// .globl	_Z8kernel_1PfS_ii

.visible .entry _Z8kernel_1PfS_ii(
	.param .u64 .ptr .align 1 _Z8kernel_1PfS_ii_param_0,
	.param .u64 .ptr .align 1 _Z8kernel_1PfS_ii_param_1,
	.param .u32 _Z8kernel_1PfS_ii_param_2,
	.param .u32 _Z8kernel_1PfS_ii_param_3
)
{
	.reg .pred 	%p<26>;
	.reg .b32 	%r<56>;
	.reg .b32 	%f<62>;
	.reg .b64 	%rd<50>;

	ld.param.u64 	%rd4, [_Z8kernel_1PfS_ii_param_0];
	ld.param.u64 	%rd5, [_Z8kernel_1PfS_ii_param_1];
	ld.param.u32 	%r13, [_Z8kernel_1PfS_ii_param_2];
	ld.param.u32 	%r14, [_Z8kernel_1PfS_ii_param_3];
	cvta.to.global.u64 	%rd1, %rd5;
	mov.u32 	%r15, %tid.x;
	mov.u32 	%r16, %ntid.x;
	mov.u32 	%r17, %ctaid.x;
	mad.lo.s32 	%r1, %r16, %r17, %r15;
	setp.ge.s32 	%p1, %r1, %r14;
	@%p1 bra 	$L__BB0_13;
	cvta.to.global.u64 	%rd2, %rd4;
	mul.lo.s32 	%r2, %r13, %r1;
	setp.lt.s32 	%p2, %r13, 1;
	@%p2 bra 	$L__BB0_13;
	cvt.s64.s32 	%rd6, %r2;
	mul.wide.s32 	%rd7, %r2, 4;
	add.s64 	%rd3, %rd2, %rd7;
	cvt.s64.s32 	%rd8, %r13;
	add.s64 	%rd9, %rd8, %rd6;
	shl.b64 	%rd10, %rd9, 2;
	add.s64 	%rd11, %rd2, %rd10;
	ld.global.f32 	%f57, [%rd3];
	ld.global.f32 	%f58, [%rd11+-4];
	and.b32  	%r3, %r13, 7;
	setp.lt.u32 	%p3, %r13, 8;
	mov.b32 	%r54, 0;
	@%p3 bra 	$L__BB0_5;
	and.b32  	%r54, %r13, 2147483640;
	mov.b32 	%r52, 0;
$L__BB0_4:
	.pragma "nounroll";
	add.s32 	%r20, %r52, 1;
	setp.eq.s32 	%p4, %r20, %r13;
	selp.b32 	%r21, 0, %r20, %p4;
	mul.wide.s32 	%rd12, %r21, 4;
	add.s64 	%rd13, %rd3, %rd12;
	ld.global.f32 	%f15, [%rd13];
	add.f32 	%f16, %f58, %f15;
	mul.f32 	%f17, %f16, 0f3F000000;
	add.s32 	%r22, %r52, %r2;
	mul.wide.s32 	%rd14, %r22, 4;
	add.s64 	%rd15, %rd1, %rd14;
	st.global.f32 	[%rd15], %f17;
	add.s32 	%r23, %r52, 2;
	setp.eq.s32 	%p5, %r23, %r13;
	selp.b32 	%r24, 0, %r23, %p5;
	mul.wide.s32 	%rd16, %r24, 4;
	add.s64 	%rd17, %rd3, %rd16;
	ld.global.f32 	%f18, [%rd17];
	add.f32 	%f19, %f57, %f18;
	mul.f32 	%f20, %f19, 0f3F000000;
	st.global.f32 	[%rd15+4], %f20;
	add.s32 	%r25, %r52, 3;
	setp.eq.s32 	%p6, %r25, %r13;
	selp.b32 	%r26, 0, %r25, %p6;
	mul.wide.s32 	%rd18, %r26, 4;
	add.s64 	%rd19, %rd3, %rd18;
	ld.global.f32 	%f21, [%rd19];
	add.f32 	%f22, %f15, %f21;
	mul.f32 	%f23, %f22, 0f3F000000;
	st.global.f32 	[%rd15+8], %f23;
	add.s32 	%r27, %r52, 4;
	setp.eq.s32 	%p7, %r27, %r13;
	selp.b32 	%r28, 0, %r27, %p7;
	mul.wide.s32 	%rd20, %r28, 4;
	add.s64 	%rd21, %rd3, %rd20;
	ld.global.f32 	%f24, [%rd21];
	add.f32 	%f25, %f18, %f24;
	mul.f32 	%f26, %f25, 0f3F000000;
	st.global.f32 	[%rd15+12], %f26;
	add.s32 	%r29, %r52, 5;
	setp.eq.s32 	%p8, %r29, %r13;
	selp.b32 	%r30, 0, %r29, %p8;
	mul.wide.s32 	%rd22, %r30, 4;
	add.s64 	%rd23, %rd3, %rd22;
	ld.global.f32 	%f27, [%rd23];
	add.f32 	%f28, %f21, %f27;
	mul.f32 	%f29, %f28, 0f3F000000;
	st.global.f32 	[%rd15+16], %f29;
	add.s32 	%r31, %r52, 6;
	setp.eq.s32 	%p9, %r31, %r13;
	selp.b32 	%r32, 0, %r31, %p9;
	mul.wide.s32 	%rd24, %r32, 4;
	add.s64 	%rd25, %rd3, %rd24;
	ld.global.f32 	%f30, [%rd25];
	add.f32 	%f31, %f24, %f30;
	mul.f32 	%f32, %f31, 0f3F000000;
	st.global.f32 	[%rd15+20], %f32;
	add.s32 	%r33, %r52, 7;
	setp.eq.s32 	%p10, %r33, %r13;
	selp.b32 	%r34, 0, %r33, %p10;
	mul.wide.s32 	%rd26, %r34, 4;
	add.s64 	%rd27, %rd3, %rd26;
	ld.global.f32 	%f58, [%rd27];
	add.f32 	%f33, %f27, %f58;
	mul.f32 	%f34, %f33, 0f3F000000;
	st.global.f32 	[%rd15+24], %f34;
	add.s32 	%r52, %r52, 8;
	setp.eq.s32 	%p11, %r52, %r13;
	selp.b32 	%r35, 0, %r52, %p11;
	mul.wide.s32 	%rd28, %r35, 4;
	add.s64 	%rd29, %rd3, %rd28;
	ld.global.f32 	%f57, [%rd29];
	add.f32 	%f35, %f30, %f57;
	mul.f32 	%f36, %f35, 0f3F000000;
	st.global.f32 	[%rd15+28], %f36;
	setp.ne.s32 	%p12, %r52, %r54;
	@%p12 bra 	$L__BB0_4;
$L__BB0_5:
	setp.eq.s32 	%p13, %r3, 0;
	@%p13 bra 	$L__BB0_13;
	and.b32  	%r8, %r13, 3;
	setp.lt.u32 	%p14, %r3, 4;
	@%p14 bra 	$L__BB0_8;
	add.s32 	%r36, %r54, 1;
	setp.eq.s32 	%p15, %r36, %r13;
	selp.b32 	%r37, 0, %r36, %p15;
	mul.wide.u32 	%rd30, %r37, 4;
	add.s64 	%rd31, %rd3, %rd30;
	ld.global.f32 	%f37, [%rd31];
	add.f32 	%f38, %f58, %f37;
	mul.f32 	%f39, %f38, 0f3F000000;
	add.s32 	%r38, %r54, %r2;
	mul.wide.s32 	%rd32, %r38, 4;
	add.s64 	%rd33, %rd1, %rd32;
	st.global.f32 	[%rd33], %f39;
	add.s32 	%r39, %r54, 2;
	setp.eq.s32 	%p16, %r39, %r13;
	selp.b32 	%r40, 0, %r39, %p16;
	mul.wide.s32 	%rd34, %r40, 4;
	add.s64 	%rd35, %rd3, %rd34;
	ld.global.f32 	%f40, [%rd35];
	add.f32 	%f41, %f57, %f40;
	mul.f32 	%f42, %f41, 0f3F000000;
	st.global.f32 	[%rd33+4], %f42;
	add.s32 	%r41, %r54, 3;
	setp.eq.s32 	%p17, %r41, %r13;
	selp.b32 	%r42, 0, %r41, %p17;
	mul.wide.s32 	%rd36, %r42, 4;
	add.s64 	%rd37, %rd3, %rd36;
	ld.global.f32 	%f58, [%rd37];
	add.f32 	%f43, %f37, %f58;
	mul.f32 	%f44, %f43, 0f3F000000;
	st.global.f32 	[%rd33+8], %f44;
	add.s32 	%r54, %r54, 4;
	setp.eq.s32 	%p18, %r54, %r13;
	selp.b32 	%r43, 0, %r54, %p18;
	mul.wide.s32 	%rd38, %r43, 4;
	add.s64 	%rd39, %rd3, %rd38;
	ld.global.f32 	%f57, [%rd39];
	add.f32 	%f45, %f40, %f57;
	mul.f32 	%f46, %f45, 0f3F000000;
	st.global.f32 	[%rd33+12], %f46;
$L__BB0_8:
	setp.eq.s32 	%p19, %r8, 0;
	@%p19 bra 	$L__BB0_13;
	setp.eq.s32 	%p20, %r8, 1;
	@%p20 bra 	$L__BB0_11;
	add.s32 	%r44, %r54, 1;
	setp.eq.s32 	%p21, %r44, %r13;
	selp.b32 	%r45, 0, %r44, %p21;
	mul.wide.s32 	%rd40, %r45, 4;
	add.s64 	%rd41, %rd3, %rd40;
	ld.global.f32 	%f13, [%rd41];
	add.f32 	%f47, %f58, %f13;
	mul.f32 	%f48, %f47, 0f3F000000;
	add.s32 	%r46, %r54, %r2;
	mul.wide.s32 	%rd42, %r46, 4;
	add.s64 	%rd43, %rd1, %rd42;
	st.global.f32 	[%rd43], %f48;
	add.s32 	%r54, %r54, 2;
	setp.eq.s32 	%p22, %r54, %r13;
	selp.b32 	%r47, 0, %r54, %p22;
	mul.wide.s32 	%rd44, %r47, 4;
	add.s64 	%rd45, %rd3, %rd44;
	ld.global.f32 	%f49, [%rd45];
	add.f32 	%f50, %f57, %f49;
	mul.f32 	%f51, %f50, 0f3F000000;
	st.global.f32 	[%rd43+4], %f51;
	mov.f32 	%f58, %f13;
$L__BB0_11:
	and.b32  	%r48, %r13, 1;
	setp.eq.b32 	%p23, %r48, 1;
	not.pred 	%p24, %p23;
	@%p24 bra 	$L__BB0_13;
	add.s32 	%r49, %r54, 1;
	setp.eq.s32 	%p25, %r49, %r13;
	selp.b32 	%r50, 0, %r49, %p25;
	mul.wide.s32 	%rd46, %r50, 4;
	add.s64 	%rd47, %rd3, %rd46;
	ld.global.f32 	%f52, [%rd47];
	add.f32 	%f53, %f58, %f52;
	mul.f32 	%f54, %f53, 0f3F000000;
	add.s32 	%r51, %r54, %r2;
	mul.wide.s32 	%rd48, %r51, 4;
	add.s64 	%rd49, %rd1, %rd48;
	st.global.f32 	[%rd49], %f54;
$L__BB0_13:
	ret;

}
	// .globl	_Z8kernel_2PfS_ii
.visible .entry _Z8kernel_2PfS_ii(
	.param .u64 .ptr .align 1 _Z8kernel_2PfS_ii_param_0,
	.param .u64 .ptr .align 1 _Z8kernel_2PfS_ii_param_1,
	.param .u32 _Z8kernel_2PfS_ii_param_2,
	.param .u32 _Z8kernel_2PfS_ii_param_3
)
{
	.reg .pred 	%p<26>;
	.reg .b32 	%r<60>;
	.reg .b32 	%f<62>;
	.reg .b64 	%rd<50>;

	ld.param.u64 	%rd4, [_Z8kernel_2PfS_ii_param_0];
	ld.param.u64 	%rd5, [_Z8kernel_2PfS_ii_param_1];
	ld.param.u32 	%r13, [_Z8kernel_2PfS_ii_param_2];
	ld.param.u32 	%r14, [_Z8kernel_2PfS_ii_param_3];
	cvta.to.global.u64 	%rd1, %rd5;
	mov.u32 	%r15, %tid.x;
	mov.u32 	%r16, %ntid.x;
	mov.u32 	%r17, %ctaid.x;
	mad.lo.s32 	%r1, %r16, %r17, %r15;
	shr.s32 	%r18, %r14, 31;
	shr.u32 	%r19, %r18, 30;
	add.s32 	%r20, %r14, %r19;
	shr.s32 	%r21, %r20, 2;
	setp.ge.s32 	%p1, %r1, %r21;
	@%p1 bra 	$L__BB1_13;
	cvta.to.global.u64 	%rd2, %rd4;
	mul.lo.s32 	%r2, %r13, %r1;
	setp.lt.s32 	%p2, %r13, 1;
	@%p2 bra 	$L__BB1_13;
	cvt.s64.s32 	%rd6, %r2;
	mul.wide.s32 	%rd7, %r2, 4;
	add.s64 	%rd3, %rd2, %rd7;
	cvt.s64.s32 	%rd8, %r13;
	add.s64 	%rd9, %rd8, %rd6;
	shl.b64 	%rd10, %rd9, 2;
	add.s64 	%rd11, %rd2, %rd10;
	ld.global.f32 	%f57, [%rd3];
	ld.global.f32 	%f58, [%rd11+-4];
	and.b32  	%r3, %r13, 7;
	setp.lt.u32 	%p3, %r13, 8;
	mov.b32 	%r58, 0;
	@%p3 bra 	$L__BB1_5;
	and.b32  	%r58, %r13, 2147483640;
	mov.b32 	%r56, 0;
$L__BB1_4:
	.pragma "nounroll";
	add.s32 	%r24, %r56, 1;
	setp.eq.s32 	%p4, %r24, %r13;
	selp.b32 	%r25, 0, %r24, %p4;
	mul.wide.s32 	%rd12, %r25, 4;
	add.s64 	%rd13, %rd3, %rd12;
	ld.global.f32 	%f15, [%rd13];
	add.f32 	%f16, %f58, %f15;
	mul.f32 	%f17, %f16, 0f3F000000;
	add.s32 	%r26, %r56, %r2;
	mul.wide.s32 	%rd14, %r26, 4;
	add.s64 	%rd15, %rd1, %rd14;
	st.global.f32 	[%rd15], %f17;
	add.s32 	%r27, %r56, 2;
	setp.eq.s32 	%p5, %r27, %r13;
	selp.b32 	%r28, 0, %r27, %p5;
	mul.wide.s32 	%rd16, %r28, 4;
	add.s64 	%rd17, %rd3, %rd16;
	ld.global.f32 	%f18, [%rd17];
	add.f32 	%f19, %f57, %f18;
	mul.f32 	%f20, %f19, 0f3F000000;
	st.global.f32 	[%rd15+4], %f20;
	add.s32 	%r29, %r56, 3;
	setp.eq.s32 	%p6, %r29, %r13;
	selp.b32 	%r30, 0, %r29, %p6;
	mul.wide.s32 	%rd18, %r30, 4;
	add.s64 	%rd19, %rd3, %rd18;
	ld.global.f32 	%f21, [%rd19];
	add.f32 	%f22, %f15, %f21;
	mul.f32 	%f23, %f22, 0f3F000000;
	st.global.f32 	[%rd15+8], %f23;
	add.s32 	%r31, %r56, 4;
	setp.eq.s32 	%p7, %r31, %r13;
	selp.b32 	%r32, 0, %r31, %p7;
	mul.wide.s32 	%rd20, %r32, 4;
	add.s64 	%rd21, %rd3, %rd20;
	ld.global.f32 	%f24, [%rd21];
	add.f32 	%f25, %f18, %f24;
	mul.f32 	%f26, %f25, 0f3F000000;
	st.global.f32 	[%rd15+12], %f26;
	add.s32 	%r33, %r56, 5;
	setp.eq.s32 	%p8, %r33, %r13;
	selp.b32 	%r34, 0, %r33, %p8;
	mul.wide.s32 	%rd22, %r34, 4;
	add.s64 	%rd23, %rd3, %rd22;
	ld.global.f32 	%f27, [%rd23];
	add.f32 	%f28, %f21, %f27;
	mul.f32 	%f29, %f28, 0f3F000000;
	st.global.f32 	[%rd15+16], %f29;
	add.s32 	%r35, %r56, 6;
	setp.eq.s32 	%p9, %r35, %r13;
	selp.b32 	%r36, 0, %r35, %p9;
	mul.wide.s32 	%rd24, %r36, 4;
	add.s64 	%rd25, %rd3, %rd24;
	ld.global.f32 	%f30, [%rd25];
	add.f32 	%f31, %f24, %f30;
	mul.f32 	%f32, %f31, 0f3F000000;
	st.global.f32 	[%rd15+20], %f32;
	add.s32 	%r37, %r56, 7;
	setp.eq.s32 	%p10, %r37, %r13;
	selp.b32 	%r38, 0, %r37, %p10;
	mul.wide.s32 	%rd26, %r38, 4;
	add.s64 	%rd27, %rd3, %rd26;
	ld.global.f32 	%f58, [%rd27];
	add.f32 	%f33, %f27, %f58;
	mul.f32 	%f34, %f33, 0f3F000000;
	st.global.f32 	[%rd15+24], %f34;
	add.s32 	%r56, %r56, 8;
	setp.eq.s32 	%p11, %r56, %r13;
	selp.b32 	%r39, 0, %r56, %p11;
	mul.wide.s32 	%rd28, %r39, 4;
	add.s64 	%rd29, %rd3, %rd28;
	ld.global.f32 	%f57, [%rd29];
	add.f32 	%f35, %f30, %f57;
	mul.f32 	%f36, %f35, 0f3F000000;
	st.global.f32 	[%rd15+28], %f36;
	setp.ne.s32 	%p12, %r56, %r58;
	@%p12 bra 	$L__BB1_4;
$L__BB1_5:
	setp.eq.s32 	%p13, %r3, 0;
	@%p13 bra 	$L__BB1_13;
	and.b32  	%r8, %r13, 3;
	setp.lt.u32 	%p14, %r3, 4;
	@%p14 bra 	$L__BB1_8;
	add.s32 	%r40, %r58, 1;
	setp.eq.s32 	%p15, %r40, %r13;
	selp.b32 	%r41, 0, %r40, %p15;
	mul.wide.u32 	%rd30, %r41, 4;
	add.s64 	%rd31, %rd3, %rd30;
	ld.global.f32 	%f37, [%rd31];
	add.f32 	%f38, %f58, %f37;
	mul.f32 	%f39, %f38, 0f3F000000;
	add.s32 	%r42, %r58, %r2;
	mul.wide.s32 	%rd32, %r42, 4;
	add.s64 	%rd33, %rd1, %rd32;
	st.global.f32 	[%rd33], %f39;
	add.s32 	%r43, %r58, 2;
	setp.eq.s32 	%p16, %r43, %r13;
	selp.b32 	%r44, 0, %r43, %p16;
	mul.wide.s32 	%rd34, %r44, 4;
	add.s64 	%rd35, %rd3, %rd34;
	ld.global.f32 	%f40, [%rd35];
	add.f32 	%f41, %f57, %f40;
	mul.f32 	%f42, %f41, 0f3F000000;
	st.global.f32 	[%rd33+4], %f42;
	add.s32 	%r45, %r58, 3;
	setp.eq.s32 	%p17, %r45, %r13;
	selp.b32 	%r46, 0, %r45, %p17;
	mul.wide.s32 	%rd36, %r46, 4;
	add.s64 	%rd37, %rd3, %rd36;
	ld.global.f32 	%f58, [%rd37];
	add.f32 	%f43, %f37, %f58;
	mul.f32 	%f44, %f43, 0f3F000000;
	st.global.f32 	[%rd33+8], %f44;
	add.s32 	%r58, %r58, 4;
	setp.eq.s32 	%p18, %r58, %r13;
	selp.b32 	%r47, 0, %r58, %p18;
	mul.wide.s32 	%rd38, %r47, 4;
	add.s64 	%rd39, %rd3, %rd38;
	ld.global.f32 	%f57, [%rd39];
	add.f32 	%f45, %f40, %f57;
	mul.f32 	%f46, %f45, 0f3F000000;
	st.global.f32 	[%rd33+12], %f46;
$L__BB1_8:
	setp.eq.s32 	%p19, %r8, 0;
	@%p19 bra 	$L__BB1_13;
	setp.eq.s32 	%p20, %r8, 1;
	@%p20 bra 	$L__BB1_11;
	add.s32 	%r48, %r58, 1;
	setp.eq.s32 	%p21, %r48, %r13;
	selp.b32 	%r49, 0, %r48, %p21;
	mul.wide.s32 	%rd40, %r49, 4;
	add.s64 	%rd41, %rd3, %rd40;
	ld.global.f32 	%f13, [%rd41];
	add.f32 	%f47, %f58, %f13;
	mul.f32 	%f48, %f47, 0f3F000000;
	add.s32 	%r50, %r58, %r2;
	mul.wide.s32 	%rd42, %r50, 4;
	add.s64 	%rd43, %rd1, %rd42;
	st.global.f32 	[%rd43], %f48;
	add.s32 	%r58, %r58, 2;
	setp.eq.s32 	%p22, %r58, %r13;
	selp.b32 	%r51, 0, %r58, %p22;
	mul.wide.s32 	%rd44, %r51, 4;
	add.s64 	%rd45, %rd3, %rd44;
	ld.global.f32 	%f49, [%rd45];
	add.f32 	%f50, %f57, %f49;
	mul.f32 	%f51, %f50, 0f3F000000;
	st.global.f32 	[%rd43+4], %f51;
	mov.f32 	%f58, %f13;
$L__BB1_11:
	and.b32  	%r52, %r13, 1;
	setp.eq.b32 	%p23, %r52, 1;
	not.pred 	%p24, %p23;
	@%p24 bra 	$L__BB1_13;
	add.s32 	%r53, %r58, 1;
	setp.eq.s32 	%p25, %r53, %r13;
	selp.b32 	%r54, 0, %r53, %p25;
	mul.wide.s32 	%rd46, %r54, 4;
	add.s64 	%rd47, %rd3, %rd46;
	ld.global.f32 	%f52, [%rd47];
	add.f32 	%f53, %f58, %f52;
	mul.f32 	%f54, %f53, 0f3F000000;
	add.s32 	%r55, %r58, %r2;
	mul.wide.s32 	%rd48, %r55, 4;
	add.s64 	%rd49, %rd1, %rd48;
	st.global.f32 	[%rd49], %f54;
$L__BB1_13:
	ret;

}
	// .globl	_Z7kernel3PiS_iii
.visible .entry _Z7kernel3PiS_iii(
	.param .u64 .ptr .align 1 _Z7kernel3PiS_iii_param_0,
	.param .u64 .ptr .align 1 _Z7kernel3PiS_iii_param_1,
	.param .u32 _Z7kernel3PiS_iii_param_2,
	.param .u32 _Z7kernel3PiS_iii_param_3,
	.param .u32 _Z7kernel3PiS_iii_param_4
)
{


	ret;

}


// ===== COMPILED SASS (sm_100) =====

	.target	sm_100

	.elftype	@"ET_EXEC"


//--------------------- .note.nv.tkinfo           --------------------------
	.section	.note.nv.tkinfo,"",@"SHT_NOTE"
	.sectionflags	@"SHF_NOTE_NV_TKINFO"
	.tkinfo
        /*0018*/ 	.word	0x00000002
        /*0030*/ 	.string	""
        /*0030*/ 	.string	"ptxas"
        /*0030*/ 	.string	"Cuda compilation tools, release 13.0, V13.0.88"
        /*0030*/ 	.string	"Build cuda_13.0.r13.0/compiler.36424714_0"
        /*0030*/ 	.string	"-arch sm_100 -m 64 "



//--------------------- .note.nv.cuinfo           --------------------------
	.section	.note.nv.cuinfo,"",@"SHT_NOTE"
	.sectionflags	@"SHF_NOTE_NV_CUINFO"
        /*0018*/ 	.short	0x0002
        /*001a*/ 	.short	0x0064
        /*001c*/ 	.short	0x0082
	.zero		2


//--------------------- .nv.info                  --------------------------
	.section	.nv.info,"",@"SHT_CUDA_INFO"
	.align	4


	//----- nvinfo : EIATTR_REGCOUNT
	.align		4
        /*0000*/ 	.byte	0x04, 0x2f
        /*0002*/ 	.short	(.L_1 - .L_0)
	.align		4
.L_0:
        /*0004*/ 	.word	index@(_Z8kernel_1PfS_ii)
        /*0008*/ 	.word	0x0000001a


	//----- nvinfo : EIATTR_FRAME_SIZE
	.align		4
.L_1:
        /*000c*/ 	.byte	0x04, 0x11
        /*000e*/ 	.short	(.L_3 - .L_2)
	.align		4
.L_2:
        /*0010*/ 	.word	index@(_Z8kernel_1PfS_ii)
        /*0014*/ 	.word	0x00000000


	//----- nvinfo : EIATTR_REGCOUNT
	.align		4
.L_3:
        /*0018*/ 	.byte	0x04, 0x2f
        /*001a*/ 	.short	(.L_5 - .L_4)
	.align		4
.L_4:
        /*001c*/ 	.word	index@(_Z8kernel_2PfS_ii)
        /*0020*/ 	.word	0x0000001a


	//----- nvinfo : EIATTR_FRAME_SIZE
	.align		4
.L_5:
        /*0024*/ 	.byte	0x04, 0x11
        /*0026*/ 	.short	(.L_7 - .L_6)
	.align		4
.L_6:
        /*0028*/ 	.word	index@(_Z8kernel_2PfS_ii)
        /*002c*/ 	.word	0x00000000


	//----- nvinfo : EIATTR_REGCOUNT
	.align		4
.L_7:
        /*0030*/ 	.byte	0x04, 0x2f
        /*0032*/ 	.short	(.L_9 - .L_8)
	.align		4
.L_8:
        /*0034*/ 	.word	index@(_Z7kernel3PiS_iii)
        /*0038*/ 	.word	0x00000004


	//----- nvinfo : EIATTR_FRAME_SIZE
	.align		4
.L_9:
        /*003c*/ 	.byte	0x04, 0x11
        /*003e*/ 	.short	(.L_11 - .L_10)
	.align		4
.L_10:
        /*0040*/ 	.word	index@(_Z7kernel3PiS_iii)
        /*0044*/ 	.word	0x00000000


	//----- nvinfo : EIATTR_MIN_STACK_SIZE
	.align		4
.L_11:
        /*0048*/ 	.byte	0x04, 0x12
        /*004a*/ 	.short	(.L_13 - .L_12)
	.align		4
.L_12:
        /*004c*/ 	.word	index@(_Z7kernel3PiS_iii)
        /*0050*/ 	.word	0x00000000


	//----- nvinfo : EIATTR_MIN_STACK_SIZE
	.align		4
.L_13:
        /*0054*/ 	.byte	0x04, 0x12
        /*0056*/ 	.short	(.L_15 - .L_14)
	.align		4
.L_14:
        /*0058*/ 	.word	index@(_Z8kernel_2PfS_ii)
        /*005c*/ 	.word	0x00000000


	//----- nvinfo : EIATTR_MIN_STACK_SIZE
	.align		4
.L_15:
        /*0060*/ 	.byte	0x04, 0x12
        /*0062*/ 	.short	(.L_17 - .L_16)
	.align		4
.L_16:
        /*0064*/ 	.word	index@(_Z8kernel_1PfS_ii)
        /*0068*/ 	.word	0x00000000
.L_17:


//--------------------- .nv.compat                --------------------------
	.section	.nv.compat,"",@"SHT_CUDA_COMPAT_INFO"
	.align	4
        /*0000*/ 	.byte	0x02, 0x09, 0x00, 0x00, 0x02, 0x02, 0x01, 0x00, 0x02, 0x05, 0x05, 0x00, 0x03, 0x07, 0x01, 0x01
        /*0010*/ 	.byte	0x02, 0x03, 0x00, 0x00, 0x02, 0x06, 0x01, 0x00, 0x04, 0x0b, 0x08, 0x00, 0x09, 0x00, 0x00, 0x00
        /*0020*/ 	.byte	0x00, 0x00, 0x00, 0x00


//--------------------- .nv.info._Z7kernel3PiS_iii --------------------------
	.section	.nv.info._Z7kernel3PiS_iii,"",@"SHT_CUDA_INFO"
	.sectionflags	@""
	.align	4


	//----- nvinfo : EIATTR_CUDA_API_VERSION
	.align		4
        /*0000*/ 	.byte	0x04, 0x37
        /*0002*/ 	.short	(.L_19 - .L_18)
.L_18:
        /*0004*/ 	.word	0x00000082


	//----- nvinfo : EIATTR_KPARAM_INFO
	.align		4
.L_19:
        /*0008*/ 	.byte	0x04, 0x17
        /*000a*/ 	.short	(.L_21 - .L_20)
.L_20:
        /*000c*/ 	.word	0x00000000
        /*0010*/ 	.short	0x0004
        /*0012*/ 	.short	0x0018
        /*0014*/ 	.byte	0x00, 0xf0, 0x11, 0x00


	//----- nvinfo : EIATTR_KPARAM_INFO
	.align		4
.L_21:
        /*0018*/ 	.byte	0x04, 0x17
        /*001a*/ 	.short	(.L_23 - .L_22)
.L_22:
        /*001c*/ 	.word	0x00000000
        /*0020*/ 	.short	0x0003
        /*0022*/ 	.short	0x0014
        /*0024*/ 	.byte	0x00, 0xf0, 0x11, 0x00


	//----- nvinfo : EIATTR_KPARAM_INFO
	.align		4
.L_23:
        /*0028*/ 	.byte	0x04, 0x17
        /*002a*/ 	.short	(.L_25 - .L_24)
.L_24:
        /*002c*/ 	.word	0x00000000
        /*0030*/ 	.short	0x0002
        /*0032*/ 	.short	0x0010
        /*0034*/ 	.byte	0x00, 0xf0, 0x11, 0x00


	//----- nvinfo : EIATTR_KPARAM_INFO
	.align		4
.L_25:
        /*0038*/ 	.byte	0x04, 0x17
        /*003a*/ 	.short	(.L_27 - .L_26)
.L_26:
        /*003c*/ 	.word	0x00000000
        /*0040*/ 	.short	0x0001
        /*0042*/ 	.short	0x0008
        /*0044*/ 	.byte	0x00, 0xf5, 0x21, 0x00


	//----- nvinfo : EIATTR_KPARAM_INFO
	.align		4
.L_27:
        /*0048*/ 	.byte	0x04, 0x17
        /*004a*/ 	.short	(.L_29 - .L_28)
.L_28:
        /*004c*/ 	.word	0x00000000
        /*0050*/ 	.short	0x0000
        /*0052*/ 	.short	0x0000
        /*0054*/ 	.byte	0x00, 0xf5, 0x21, 0x00


	//----- nvinfo : EIATTR_SPARSE_MMA_MASK
	.align		4
.L_29:
        /*0058*/ 	.byte	0x03, 0x50
        /*005a*/ 	.short	0x0000


	//----- nvinfo : EIATTR_MAXREG_COUNT
	.align		4
        /*005c*/ 	.byte	0x03, 0x1b
        /*005e*/ 	.short	0x00ff


	//----- nvinfo : EIATTR_MERCURY_ISA_VERSION
	.align		4
        /*0060*/ 	.byte	0x03, 0x5f
        /*0062*/ 	.short	0x0101


	//----- nvinfo : EIATTR_VRC_CTA_INIT_COUNT
	.align		4
        /*0064*/ 	.byte	0x02, 0x4a
	.zero		1
	.zero		1


	//----- nvinfo : EIATTR_EXIT_INSTR_OFFSETS
	.align		4
        /*0068*/ 	.byte	0x04, 0x1c
        /*006a*/ 	.short	(.L_31 - .L_30)


	//   ....[0]....
.L_30:
        /*006c*/ 	.word	0x00000010


	//----- nvinfo : EIATTR_CBANK_PARAM_SIZE
	.align		4
.L_31:
        /*0070*/ 	.byte	0x03, 0x19
        /*0072*/ 	.short	0x001c


	//----- nvinfo : EIATTR_PARAM_CBANK
	.align		4
        /*0074*/ 	.byte	0x04, 0x0a
        /*0076*/ 	.short	(.L_33 - .L_32)
	.align		4
.L_32:
        /*0078*/ 	.word	index@(.nv.constant0._Z7kernel3PiS_iii)
        /*007c*/ 	.short	0x0380
        /*007e*/ 	.short	0x001c


	//----- nvinfo : EIATTR_SW_WAR
	.align		4
.L_33:
        /*0080*/ 	.byte	0x04, 0x36
        /*0082*/ 	.short	(.L_35 - .L_34)
.L_34:
        /*0084*/ 	.word	0x00000008
.L_35:


//--------------------- .nv.info._Z8kernel_2PfS_ii --------------------------
	.section	.nv.info._Z8kernel_2PfS_ii,"",@"SHT_CUDA_INFO"
	.sectionflags	@""
	.align	4


	//----- nvinfo : EIATTR_CUDA_API_VERSION
	.align		4
        /*0000*/ 	.byte	0x04, 0x37
        /*0002*/ 	.short	(.L_37 - .L_36)
.L_36:
        /*0004*/ 	.word	0x00000082


	//----- nvinfo : EIATTR_KPARAM_INFO
	.align		4
.L_37:
        /*0008*/ 	.byte	0x04, 0x17
        /*000a*/ 	.short	(.L_39 - .L_38)
.L_38:
        /*000c*/ 	.word	0x00000000
        /*0010*/ 	.short	0x0003
        /*0012*/ 	.short	0x0014
        /*0014*/ 	.byte	0x00, 0xf0, 0x11, 0x00


	//----- nvinfo : EIATTR_KPARAM_INFO
	.align		4
.L_39:
        /*0018*/ 	.byte	0x04, 0x17
        /*001a*/ 	.short	(.L_41 - .L_40)
.L_40:
        /*001c*/ 	.word	0x00000000
        /*0020*/ 	.short	0x0002
        /*0022*/ 	.short	0x0010
        /*0024*/ 	.byte	0x00, 0xf0, 0x11, 0x00


	//----- nvinfo : EIATTR_KPARAM_INFO
	.align		4
.L_41:
        /*0028*/ 	.byte	0x04, 0x17
        /*002a*/ 	.short	(.L_43 - .L_42)
.L_42:
        /*002c*/ 	.word	0x00000000
        /*0030*/ 	.short	0x0001
        /*0032*/ 	.short	0x0008
        /*0034*/ 	.byte	0x00, 0xf5, 0x21, 0x00


	//----- nvinfo : EIATTR_KPARAM_INFO
	.align		4
.L_43:
        /*0038*/ 	.byte	0x04, 0x17
        /*003a*/ 	.short	(.L_45 - .L_44)
.L_44:
        /*003c*/ 	.word	0x00000000
        /*0040*/ 	.short	0x0000
        /*0042*/ 	.short	0x0000
        /*0044*/ 	.byte	0x00, 0xf5, 0x21, 0x00


	//----- nvinfo : EIATTR_SPARSE_MMA_MASK
	.align		4
.L_45:
        /*0048*/ 	.byte	0x03, 0x50
        /*004a*/ 	.short	0x0000


	//----- nvinfo : EIATTR_MAXREG_COUNT
	.align		4
        /*004c*/ 	.byte	0x03, 0x1b
        /*004e*/ 	.short	0x00ff


	//----- nvinfo : EIATTR_MERCURY_ISA_VERSION
	.align		4
        /*0050*/ 	.byte	0x03, 0x5f
        /*0052*/ 	.short	0x0101


	//----- nvinfo : EIATTR_VRC_CTA_INIT_COUNT
	.align		4
        /*0054*/ 	.byte	0x02, 0x4a
	.zero		1
	.zero		1


	//----- nvinfo : EIATTR_EXIT_INSTR_OFFSETS
	.align		4
        /*0058*/ 	.byte	0x04, 0x1c
        /*005a*/ 	.short	(.L_47 - .L_46)


	//   ....[0]....
.L_46:
        /*005c*/ 	.word	0x000000a0


	//   ....[1]....
        /*0060*/ 	.word	0x000000d0


	//   ....[2]....
        /*0064*/ 	.word	0x00000660


	//   ....[3]....
        /*0068*/ 	.word	0x000008e0


	//   ....[4]....
        /*006c*/ 	.word	0x00000a70


	//   ....[5]....
        /*0070*/ 	.word	0x00000b30


	//----- nvinfo : EIATTR_CBANK_PARAM_SIZE
	.align		4
.L_47:
        /*0074*/ 	.byte	0x03, 0x19
        /*0076*/ 	.short	0x0018


	//----- nvinfo : EIATTR_PARAM_CBANK
	.align		4
        /*0078*/ 	.byte	0x04, 0x0a
        /*007a*/ 	.short	(.L_49 - .L_48)
	.align		4
.L_48:
        /*007c*/ 	.word	index@(.nv.constant0._Z8kernel_2PfS_ii)
        /*0080*/ 	.short	0x0380
        /*0082*/ 	.short	0x0018


	//----- nvinfo : EIATTR_SW_WAR
	.align		4
.L_49:
        /*0084*/ 	.byte	0x04, 0x36
        /*0086*/ 	.short	(.L_51 - .L_50)
.L_50:
        /*0088*/ 	.word	0x00000008
.L_51:


//--------------------- .nv.info._Z8kernel_1PfS_ii --------------------------
	.section	.nv.info._Z8kernel_1PfS_ii,"",@"SHT_CUDA_INFO"
	.sectionflags	@""
	.align	4


	//----- nvinfo : EIATTR_CUDA_API_VERSION
	.align		4
        /*0000*/ 	.byte	0x04, 0x37
        /*0002*/ 	.short	(.L_53 - .L_52)
.L_52:
        /*0004*/ 	.word	0x00000082


	//----- nvinfo : EIATTR_KPARAM_INFO
	.align		4
.L_53:
        /*0008*/ 	.byte	0x04, 0x17
        /*000a*/ 	.short	(.L_55 - .L_54)
.L_54:
        /*000c*/ 	.word	0x00000000
        /*0010*/ 	.short	0x0003
        /*0012*/ 	.short	0x0014
        /*0014*/ 	.byte	0x00, 0xf0, 0x11, 0x00


	//----- nvinfo : EIATTR_KPARAM_INFO
	.align		4
.L_55:
        /*0018*/ 	.byte	0x04, 0x17
        /*001a*/ 	.short	(.L_57 - .L_56)
.L_56:
        /*001c*/ 	.word	0x00000000
        /*0020*/ 	.short	0x0002
        /*0022*/ 	.short	0x0010
        /*0024*/ 	.byte	0x00, 0xf0, 0x11, 0x00


	//----- nvinfo : EIATTR_KPARAM_INFO
	.align		4
.L_57:
        /*0028*/ 	.byte	0x04, 0x17
        /*002a*/ 	.short	(.L_59 - .L_58)
.L_58:
        /*002c*/ 	.word	0x00000000
        /*0030*/ 	.short	0x0001
        /*0032*/ 	.short	0x0008
        /*0034*/ 	.byte	0x00, 0xf5, 0x21, 0x00


	//----- nvinfo : EIATTR_KPARAM_INFO
	.align		4
.L_59:
        /*0038*/ 	.byte	0x04, 0x17
        /*003a*/ 	.short	(.L_61 - .L_60)
.L_60:
        /*003c*/ 	.word	0x00000000
        /*0040*/ 	.short	0x0000
        /*0042*/ 	.short	0x0000
        /*0044*/ 	.byte	0x00, 0xf5, 0x21, 0x00


	//----- nvinfo : EIATTR_SPARSE_MMA_MASK
	.align		4
.L_61:
        /*0048*/ 	.byte	0x03, 0x50
        /*004a*/ 	.short	0x0000


	//----- nvinfo : EIATTR_MAXREG_COUNT
	.align		4
        /*004c*/ 	.byte	0x03, 0x1b
        /*004e*/ 	.short	0x00ff


	//----- nvinfo : EIATTR_MERCURY_ISA_VERSION
	.align		4
        /*0050*/ 	.byte	0x03, 0x5f
        /*0052*/ 	.short	0x0101


	//----- nvinfo : EIATTR_VRC_CTA_INIT_COUNT
	.align		4
        /*0054*/ 	.byte	0x02, 0x4a
	.zero		1
	.zero		1


	//----- nvinfo : EIATTR_EXIT_INSTR_OFFSETS
	.align		4
        /*0058*/ 	.byte	0x04, 0x1c
        /*005a*/ 	.short	(.L_63 - .L_62)


	//   ....[0]....
.L_62:
        /*005c*/ 	.word	0x00000070


	//   ....[1]....
        /*0060*/ 	.word	0x000000a0


	//   ....[2]....
        /*0064*/ 	.word	0x00000630


	//   ....[3]....
        /*0068*/ 	.word	0x000008b0


	//   ....[4]....
        /*006c*/ 	.word	0x00000a40


	//   ....[5]....
        /*0070*/ 	.word	0x00000b00


	//----- nvinfo : EIATTR_CBANK_PARAM_SIZE
	.align		4
.L_63:
        /*0074*/ 	.byte	0x03, 0x19
        /*0076*/ 	.short	0x0018


	//----- nvinfo : EIATTR_PARAM_CBANK
	.align		4
        /*0078*/ 	.byte	0x04, 0x0a
        /*007a*/ 	.short	(.L_65 - .L_64)
	.align		4
.L_64:
        /*007c*/ 	.word	index@(.nv.constant0._Z8kernel_1PfS_ii)
        /*0080*/ 	.short	0x0380
        /*0082*/ 	.short	0x0018


	//----- nvinfo : EIATTR_SW_WAR
	.align		4
.L_65:
        /*0084*/ 	.byte	0x04, 0x36
        /*0086*/ 	.short	(.L_67 - .L_66)
.L_66:
        /*0088*/ 	.word	0x00000008
.L_67:


//--------------------- .nv.callgraph             --------------------------
	.section	.nv.callgraph,"",@"SHT_CUDA_CALLGRAPH"
	.align	4
	.sectionentsize	8
	.align		4
        /*0000*/ 	.word	0x00000000
	.align		4
        /*0004*/ 	.word	0xffffffff
	.align		4
        /*0008*/ 	.word	0x00000000
	.align		4
        /*000c*/ 	.word	0xfffffffe
	.align		4
        /*0010*/ 	.word	0x00000000
	.align		4
        /*0014*/ 	.word	0xfffffffd
	.align		4
        /*0018*/ 	.word	0x00000000
	.align		4
        /*001c*/ 	.word	0xfffffffc


//--------------------- .text._Z7kernel3PiS_iii   --------------------------
	.section	.text._Z7kernel3PiS_iii,"ax",@progbits
	.align	128
        .global         _Z7kernel3PiS_iii
        .type           _Z7kernel3PiS_iii,@function
        .size           _Z7kernel3PiS_iii,(.L_x_11 - _Z7kernel3PiS_iii)
        .other          _Z7kernel3PiS_iii,@"STO_CUDA_ENTRY STV_DEFAULT"
_Z7kernel3PiS_iii:
.text._Z7kernel3PiS_iii:
[----:B------:R-:W-:Y:S01]  /*0000*/  LDC R1, c[0x0][0x37c] ;  /* 0x0000df00ff017b82 */ /* 0x000fe20000000800 */
[----:B------:R-:W-:Y:S05]  /*0010*/  EXIT ;  /* 0x000000000000794d */ /* 0x000fea0003800000 */
.L_x_0:
[----:B------:R-:W-:-:S00]  /*0020*/  BRA `(.L_x_0) ;  /* 0xfffffffc00fc7947 */ /* 0x000fc0000383ffff */
[----:B------:R-:W-:-:S00]  /*0030*/  NOP ;  /* 0x0000000000007918 */ /* 0x000fc00000000000 */
        /* <DEDUP_REMOVED lines=12> */
.L_x_11:


//--------------------- .text._Z8kernel_2PfS_ii   --------------------------
	.section	.text._Z8kernel_2PfS_ii,"ax",@progbits
	.align	128
        .global         _Z8kernel_2PfS_ii
        .type           _Z8kernel_2PfS_ii,@function
        .size           _Z8kernel_2PfS_ii,(.L_x_12 - _Z8kernel_2PfS_ii)
        .other          _Z8kernel_2PfS_ii,@"STO_CUDA_ENTRY STV_DEFAULT"
_Z8kernel_2PfS_ii:
.text._Z8kernel_2PfS_ii:
[----:B------:R-:W-:Y:S01]  /*0000*/  LDC R1, c[0x0][0x37c] ;  /* 0x0000df00ff017b82 */ /* 0x000fe20000000800 */
[----:B------:R-:W0:Y:S01]  /*0010*/  S2R R9, SR_TID.X ;  /* 0x0000000000097919 */ /* 0x000e220000002100 */
[----:B------:R-:W1:Y:S01]  /*0020*/  LDCU UR5, c[0x0][0x394] ;  /* 0x00007280ff0577ac */ /* 0x000e620008000800 */
[----:B------:R-:W0:Y:S01]  /*0030*/  S2R R0, SR_CTAID.X ;  /* 0x0000000000007919 */ /* 0x000e220000002500 */
[----:B------:R-:W0:Y:S01]  /*0040*/  LDCU UR6, c[0x0][0x360] ;  /* 0x00006c00ff0677ac */ /* 0x000e220008000800 */
[----:B-1----:R-:W-:-:S04]  /*0050*/  USHF.R.S32.HI UR4, URZ, 0x1f, UR5 ;  /* 0x0000001fff047899 */ /* 0x002fc80008011405 */
[----:B------:R-:W-:-:S04]  /*0060*/  ULEA.HI UR4, UR4, UR5, URZ, 0x2 ;  /* 0x0000000504047291 */ /* 0x000fc8000f8f10ff */
[----:B------:R-:W-:Y:S01]  /*0070*/  USHF.R.S32.HI UR4, URZ, 0x2, UR4 ;  /* 0x00000002ff047899 */ /* 0x000fe20008011404 */
[----:B0-----:R-:W-:-:S05]  /*0080*/  IMAD R9, R0, UR6, R9 ;  /* 0x0000000600097c24 */ /* 0x001fca000f8e0209 */
[----:B------:R-:W-:-:S13]  /*0090*/  ISETP.GE.AND P0, PT, R9, UR4, PT ;  /* 0x0000000409007c0c */ /* 0x000fda000bf06270 */
[----:B------:R-:W-:Y:S05]  /*00a0*/  @P0 EXIT ;  /* 0x000000000000094d */ /* 0x000fea0003800000 */
[----:B------:R-:W0:Y:S02]  /*00b0*/  LDC R0, c[0x0][0x390] ;  /* 0x0000e400ff007b82 */ /* 0x000e240000000800 */
[----:B0-----:R-:W-:-:S13]  /*00c0*/  ISETP.GE.AND P0, PT, R0, 0x1, PT ;  /* 0x000000010000780c */ /* 0x001fda0003f06270 */
[----:B------:R-:W-:Y:S05]  /*00d0*/  @!P0 EXIT ;  /* 0x000000000000894d */ /* 0x000fea0003800000 */
[----:B------:R-:W0:Y:S01]  /*00e0*/  LDC.64 R2, c[0x0][0x380] ;  /* 0x0000e000ff027b82 */ /* 0x000e220000000a00 */
[----:B------:R-:W1:Y:S01]  /*00f0*/  LDCU.64 UR6, c[0x0][0x380] ;  /* 0x00007000ff0677ac */ /* 0x000e620008000a00 */
[-C--:B------:R-:W-:Y:S01]  /*0100*/  IMAD R9, R9, R0.reuse, RZ ;  /* 0x0000000009097224 */ /* 0x080fe200078e02ff */
[----:B------:R-:W-:Y:S01]  /*0110*/  SHF.R.S32.HI R4, RZ, 0x1f, R0 ;  /* 0x0000001fff047819 */ /* 0x000fe20000011400 */
[----:B------:R-:W2:Y:S01]  /*0120*/  LDCU.64 UR4, c[0x0][0x358] ;  /* 0x00006b00ff0477ac */ /* 0x000ea20008000a00 */
[C---:B------:R-:W-:Y:S02]  /*0130*/  ISETP.GE.U32.AND P1, PT, R0.reuse, 0x8, PT ;  /* 0x000000080000780c */ /* 0x040fe40003f26070 */
[C---:B------:R-:W-:Y:S02]  /*0140*/  IADD3 R5, P0, PT, R9.reuse, R0, RZ ;  /* 0x0000000009057210 */ /* 0x040fe40007f1e0ff */
[----:B------:R-:W-:Y:S02]  /*0150*/  LOP3.LUT R18, R0, 0x7, RZ, 0xc0, !PT ;  /* 0x0000000700127812 */ /* 0x000fe400078ec0ff */
[----:B------:R-:W-:-:S02]  /*0160*/  LEA.HI.X.SX32 R4, R9, R4, 0x1, P0 ;  /* 0x0000000409047211 */ /* 0x000fc400000f0eff */
[----:B-1----:R-:W-:-:S04]  /*0170*/  LEA R10, P0, R5, UR6, 0x2 ;  /* 0x00000006050a7c11 */ /* 0x002fc8000f8010ff */
[----:B------:R-:W-:Y:S01]  /*0180*/  LEA.HI.X R11, R5, UR7, R4, 0x2, P0 ;  /* 0x00000007050b7c11 */ /* 0x000fe200080f1404 */
[----:B0-----:R-:W-:-:S04]  /*0190*/  IMAD.WIDE R2, R9, 0x4, R2 ;  /* 0x0000000409027825 */ /* 0x001fc800078e0202 */
[----:B------:R-:W-:Y:S01]  /*01a0*/  HFMA2 R8, -RZ, RZ, 0, 0 ;  /* 0x00000000ff087431 */ /* 0x000fe200000001ff */
[----:B------:R-:W-:Y:S01]  /*01b0*/  ISETP.NE.AND P0, PT, R18, RZ, PT ;  /* 0x000000ff1200720c */ /* 0x000fe20003f05270 */
[----:B--2---:R0:W5:Y:S04]  /*01c0*/  LDG.E R10, desc[UR4][R10.64+-0x4] ;  /* 0xfffffc040a0a7981 */ /* 0x004168000c1e1900 */
[----:B------:R0:W5:Y:S01]  /*01d0*/  LDG.E R12, desc[UR4][R2.64] ;  /* 0x00000004020c7981 */ /* 0x000162000c1e1900 */
[----:B------:R-:W-:Y:S07]  /*01e0*/  @!P1 BRA `(.L_x_1) ;  /* 0x00000004001c9947 */ /* 0x000fee0003800000 */
[----:B------:R-:W1:Y:S01]  /*01f0*/  LDC.64 R4, c[0x0][0x388] ;  /* 0x0000e200ff047b82 */ /* 0x000e620000000a00 */
[----:B------:R-:W-:Y:S01]  /*0200*/  LOP3.LUT R8, R0, 0x7ffffff8, RZ, 0xc0, !PT ;  /* 0x7ffffff800087812 */ /* 0x000fe200078ec0ff */
[----:B0-----:R-:W-:-:S07]  /*0210*/  IMAD.MOV.U32 R11, RZ, RZ, RZ ;  /* 0x000000ffff0b7224 */ /* 0x001fce00078e00ff */
.L_x_2:
[----:B--2---:R-:W-:-:S04]  /*0220*/  IADD3 R7, PT, PT, R11, 0x1, RZ ;  /* 0x000000010b077810 */ /* 0x004fc80007ffe0ff */
[----:B------:R-:W-:-:S04]  /*0230*/  ISETP.NE.AND P1, PT, R7, R0, PT ;  /* 0x000000000700720c */ /* 0x000fc80003f25270 */
[----:B------:R-:W-:-:S05]  /*0240*/  SEL R17, R7, RZ, P1 ;  /* 0x000000ff07117207 */ /* 0x000fca0000800000 */
[----:B------:R-:W-:-:S05]  /*0250*/  IMAD.WIDE R16, R17, 0x4, R2 ;  /* 0x0000000411107825 */ /* 0x000fca00078e0202 */
[----:B------:R-:W2:Y:S01]  /*0260*/  LDG.E R13, desc[UR4][R16.64] ;  /* 0x00000004100d7981 */ /* 0x000ea2000c1e1900 */
[----:B------:R-:W-:Y:S01]  /*0270*/  VIADD R15, R11, 0x2 ;  /* 0x000000020b0f7836 */ /* 0x000fe20000000000 */
[----:B------:R-:W-:-:S04]  /*0280*/  IADD3 R7, PT, PT, R9, R11, RZ ;  /* 0x0000000b09077210 */ /* 0x000fc80007ffe0ff */
[----:B------:R-:W-:Y:S01]  /*0290*/  ISETP.NE.AND P1, PT, R15, R0, PT ;  /* 0x000000000f00720c */ /* 0x000fe20003f25270 */
[----:B-1----:R-:W-:-:S03]  /*02a0*/  IMAD.WIDE R6, R7, 0x4, R4 ;  /* 0x0000000407067825 */ /* 0x002fc600078e0204 */
[----:B------:R-:W-:-:S05]  /*02b0*/  SEL R15, R15, RZ, P1 ;  /* 0x000000ff0f0f7207 */ /* 0x000fca0000800000 */
[----:B------:R-:W-:-:S04]  /*02c0*/  IMAD.WIDE R14, R15, 0x4, R2 ;  /* 0x000000040f0e7825 */ /* 0x000fc800078e0202 */
[----:B--2--5:R-:W-:-:S04]  /*02d0*/  FADD R10, R13, R10 ;  /* 0x0000000a0d0a7221 */ /* 0x024fc80000000000 */
[----:B------:R-:W-:-:S05]  /*02e0*/  FMUL R19, R10, 0.5 ;  /* 0x3f0000000a137820 */ /* 0x000fca0000400000 */
[----:B------:R0:W-:Y:S04]  /*02f0*/  STG.E desc[UR4][R6.64], R19 ;  /* 0x0000001306007986 */ /* 0x0001e8000c101904 */
[----:B------:R-:W2:Y:S01]  /*0300*/  LDG.E R15, desc[UR4][R14.64] ;  /* 0x000000040e0f7981 */ /* 0x000ea2000c1e1900 */
[----:B------:R-:W-:-:S05]  /*0310*/  VIADD R17, R11, 0x3 ;  /* 0x000000030b117836 */ /* 0x000fca0000000000 */
[----:B------:R-:W-:-:S04]  /*0320*/  ISETP.NE.AND P1, PT, R17, R0, PT ;  /* 0x000000001100720c */ /* 0x000fc80003f25270 */
[----:B------:R-:W-:-:S05]  /*0330*/  SEL R17, R17, RZ, P1 ;  /* 0x000000ff11117207 */ /* 0x000fca0000800000 */
[----:B------:R-:W-:-:S04]  /*0340*/  IMAD.WIDE R16, R17, 0x4, R2 ;  /* 0x0000000411107825 */ /* 0x000fc800078e0202 */
[----:B--2---:R-:W-:-:S04]  /*0350*/  FADD R12, R15, R12 ;  /* 0x0000000c0f0c7221 */ /* 0x004fc80000000000 */
[----:B------:R-:W-:-:S05]  /*0360*/  FMUL R21, R12, 0.5 ;  /* 0x3f0000000c157820 */ /* 0x000fca0000400000 */
[----:B------:R1:W-:Y:S04]  /*0370*/  STG.E desc[UR4][R6.64+0x4], R21 ;  /* 0x0000041506007986 */ /* 0x0003e8000c101904 */
[----:B------:R-:W2:Y:S01]  /*0380*/  LDG.E R10, desc[UR4][R16.64] ;  /* 0x00000004100a7981 */ /* 0x000ea2000c1e1900 */
[----:B------:R-:W-:-:S04]  /*0390*/  IADD3 R23, PT, PT, R11, 0x4, RZ ;  /* 0x000000040b177810 */ /* 0x000fc80007ffe0ff */
[----:B------:R-:W-:-:S04]  /*03a0*/  ISETP.NE.AND P1, PT, R23, R0, PT ;  /* 0x000000001700720c */ /* 0x000fc80003f25270 */
[----:B------:R-:W-:Y:S01]  /*03b0*/  SEL R23, R23, RZ, P1 ;  /* 0x000000ff17177207 */ /* 0x000fe20000800000 */
[----:B--2---:R-:W-:-:S04]  /*03c0*/  FADD R13, R13, R10 ;  /* 0x0000000a0d0d7221 */ /* 0x004fc80000000000 */
[----:B0-----:R-:W-:Y:S01]  /*03d0*/  FMUL R19, R13, 0.5 ;  /* 0x3f0000000d137820 */ /* 0x001fe20000400000 */
[----:B------:R-:W-:-:S04]  /*03e0*/  IMAD.WIDE R12, R23, 0x4, R2 ;  /* 0x00000004170c7825 */ /* 0x000fc800078e0202 */
[----:B------:R0:W-:Y:S04]  /*03f0*/  STG.E desc[UR4][R6.64+0x8], R19 ;  /* 0x0000081306007986 */ /* 0x0001e8000c101904 */
[----:B------:R-:W2:Y:S01]  /*0400*/  LDG.E R12, desc[UR4][R12.64] ;  /* 0x000000040c0c7981 */ /* 0x000ea2000c1e1900 */
[----:B------:R-:W-:-:S05]  /*0410*/  VIADD R23, R11, 0x5 ;  /* 0x000000050b177836 */ /* 0x000fca0000000000 */
[----:B------:R-:W-:-:S04]  /*0420*/  ISETP.NE.AND P1, PT, R23, R0, PT ;  /* 0x000000001700720c */ /* 0x000fc80003f25270 */
[----:B------:R-:W-:Y:S01]  /*0430*/  SEL R23, R23, RZ, P1 ;  /* 0x000000ff17177207 */ /* 0x000fe20000800000 */
[----:B--2---:R-:W-:-:S04]  /*0440*/  FADD R15, R15, R12 ;  /* 0x0000000c0f0f7221 */ /* 0x004fc80000000000 */
[----:B-1----:R-:W-:Y:S01]  /*0450*/  FMUL R21, R15, 0.5 ;  /* 0x3f0000000f157820 */ /* 0x002fe20000400000 */
[----:B------:R-:W-:-:S04]  /*0460*/  IMAD.WIDE R14, R23, 0x4, R2 ;  /* 0x00000004170e7825 */ /* 0x000fc800078e0202 */
[----:B------:R-:W-:Y:S04]  /*0470*/  STG.E desc[UR4][R6.64+0xc], R21 ;  /* 0x00000c1506007986 */ /* 0x000fe8000c101904 */
[----:B------:R-:W2:Y:S01]  /*0480*/  LDG.E R23, desc[UR4][R14.64] ;  /* 0x000000040e177981 */ /* 0x000ea2000c1e1900 */
[----:B------:R-:W-:-:S04]  /*0490*/  IADD3 R17, PT, PT, R11, 0x6, RZ ;  /* 0x000000060b117810 */ /* 0x000fc80007ffe0ff */
[----:B------:R-:W-:-:S04]  /*04a0*/  ISETP.NE.AND P1, PT, R17, R0, PT ;  /* 0x000000001100720c */ /* 0x000fc80003f25270 */
[----:B------:R-:W-:-:S05]  /*04b0*/  SEL R17, R17, RZ, P1 ;  /* 0x000000ff11117207 */ /* 0x000fca0000800000 */
[----:B------:R-:W-:-:S04]  /*04c0*/  IMAD.WIDE R16, R17, 0x4, R2 ;  /* 0x0000000411107825 */ /* 0x000fc800078e0202 */
[----:B--2---:R-:W-:-:S04]  /*04d0*/  FADD R10, R10, R23 ;  /* 0x000000170a0a7221 */ /* 0x004fc80000000000 */
[----:B------:R-:W-:-:S05]  /*04e0*/  FMUL R13, R10, 0.5 ;  /* 0x3f0000000a0d7820 */ /* 0x000fca0000400000 */
[----:B------:R1:W-:Y:S04]  /*04f0*/  STG.E desc[UR4][R6.64+0x10], R13 ;  /* 0x0000100d06007986 */ /* 0x0003e8000c101904 */
[----:B------:R-:W2:Y:S01]  /*0500*/  LDG.E R17, desc[UR4][R16.64] ;  /* 0x0000000410117981 */ /* 0x000ea2000c1e1900 */
[----:B0-----:R-:W-:-:S05]  /*0510*/  VIADD R19, R11, 0x7 ;  /* 0x000000070b137836 */ /* 0x001fca0000000000 */
[----:B------:R-:W-:-:S04]  /*0520*/  ISETP.NE.AND P1, PT, R19, R0, PT ;  /* 0x000000001300720c */ /* 0x000fc80003f25270 */
[----:B------:R-:W-:-:S05]  /*0530*/  SEL R15, R19, RZ, P1 ;  /* 0x000000ff130f7207 */ /* 0x000fca0000800000 */
[----:B------:R-:W-:-:S04]  /*0540*/  IMAD.WIDE R14, R15, 0x4, R2 ;  /* 0x000000040f0e7825 */ /* 0x000fc800078e0202 */
[----:B--2---:R-:W-:-:S04]  /*0550*/  FADD R12, R12, R17 ;  /* 0x000000110c0c7221 */ /* 0x004fc80000000000 */
[----:B------:R-:W-:-:S05]  /*0560*/  FMUL R19, R12, 0.5 ;  /* 0x3f0000000c137820 */ /* 0x000fca0000400000 */
[----:B------:R2:W-:Y:S04]  /*0570*/  STG.E desc[UR4][R6.64+0x14], R19 ;  /* 0x0000141306007986 */ /* 0x0005e8000c101904 */
[----:B------:R-:W3:Y:S01]  /*0580*/  LDG.E R10, desc[UR4][R14.64] ;  /* 0x000000040e0a7981 */ /* 0x000ee2000c1e1900 */
[----:B------:R-:W-:-:S04]  /*0590*/  IADD3 R11, PT, PT, R11, 0x8, RZ ;  /* 0x000000080b0b7810 */ /* 0x000fc80007ffe0ff */
[----:B------:R-:W-:-:S04]  /*05a0*/  ISETP.NE.AND P1, PT, R11, R0, PT ;  /* 0x000000000b00720c */ /* 0x000fc80003f25270 */
[----:B-1----:R-:W-:-:S05]  /*05b0*/  SEL R13, R11, RZ, P1 ;  /* 0x000000ff0b0d7207 */ /* 0x002fca0000800000 */
[----:B------:R-:W-:-:S04]  /*05c0*/  IMAD.WIDE R12, R13, 0x4, R2 ;  /* 0x000000040d0c7825 */ /* 0x000fc800078e0202 */
[----:B---3--:R-:W-:-:S04]  /*05d0*/  FADD R23, R23, R10 ;  /* 0x0000000a17177221 */ /* 0x008fc80000000000 */
[----:B------:R-:W-:-:S05]  /*05e0*/  FMUL R23, R23, 0.5 ;  /* 0x3f00000017177820 */ /* 0x000fca0000400000 */
[----:B------:R2:W-:Y:S04]  /*05f0*/  STG.E desc[UR4][R6.64+0x18], R23 ;  /* 0x0000181706007986 */ /* 0x0005e8000c101904 */
[----:B------:R-:W3:Y:S01]  /*0600*/  LDG.E R12, desc[UR4][R12.64] ;  /* 0x000000040c0c7981 */ /* 0x000ee2000c1e1900 */
[----:B------:R-:W-:Y:S01]  /*0610*/  ISETP.NE.AND P1, PT, R11, R8, PT ;  /* 0x000000080b00720c */ /* 0x000fe20003f25270 */
[----:B---3--:R-:W-:-:S04]  /*0620*/  FADD R17, R17, R12 ;  /* 0x0000000c11117221 */ /* 0x008fc80000000000 */
[----:B------:R-:W-:-:S05]  /*0630*/  FMUL R17, R17, 0.5 ;  /* 0x3f00000011117820 */ /* 0x000fca0000400000 */
[----:B------:R2:W-:Y:S03]  /*0640*/  STG.E desc[UR4][R6.64+0x1c], R17 ;  /* 0x00001c1106007986 */ /* 0x0005e6000c101904 */
[----:B------:R-:W-:Y:S05]  /*0650*/  @P1 BRA `(.L_x_2) ;  /* 0xfffffff800f01947 */ /* 0x000fea000383ffff */
.L_x_1:
[----:B------:R-:W-:Y:S05]  /*0660*/  @!P0 EXIT ;  /* 0x000000000000894d */ /* 0x000fea0003800000 */
[----:B------:R-:W-:Y:S02]  /*0670*/  ISETP.GE.U32.AND P1, PT, R18, 0x4, PT ;  /* 0x000000041200780c */ /* 0x000fe40003f26070 */
[----:B------:R-:W-:-:S04]  /*0680*/  LOP3.LUT R16, R0, 0x3, RZ, 0xc0, !PT ;  /* 0x0000000300107812 */ /* 0x000fc800078ec0ff */
[----:B------:R-:W-:-:S07]  /*0690*/  ISETP.NE.AND P0, PT, R16, RZ, PT ;  /* 0x000000ff1000720c */ /* 0x000fce0003f05270 */
[----:B------:R-:W-:Y:S06]  /*06a0*/  @!P1 BRA `(.L_x_3) ;  /* 0x00000000008c9947 */ /* 0x000fec0003800000 */
[----:B------:R-:W-:-:S05]  /*06b0*/  VIADD R5, R8, 0x1 ;  /* 0x0000000108057836 */ /* 0x000fca0000000000 */
[----:B------:R-:W-:-:S04]  /*06c0*/  ISETP.NE.AND P1, PT, R5, R0, PT ;  /* 0x000000000500720c */ /* 0x000fc80003f25270 */
[----:B--2---:R-:W-:Y:S02]  /*06d0*/  SEL R7, R5, RZ, P1 ;  /* 0x000000ff05077207 */ /* 0x004fe40000800000 */
[----:B------:R-:W1:Y:S03]  /*06e0*/  LDC.64 R4, c[0x0][0x388] ;  /* 0x0000e200ff047b82 */ /* 0x000e660000000a00 */
[----:B------:R-:W-:-:S06]  /*06f0*/  IMAD.WIDE.U32 R6, R7, 0x4, R2 ;  /* 0x0000000407067825 */ /* 0x000fcc00078e0002 */
[----:B------:R-:W2:Y:S01]  /*0700*/  LDG.E R7, desc[UR4][R6.64] ;  /* 0x0000000406077981 */ /* 0x000ea2000c1e1900 */
[----:B------:R-:W-:Y:S01]  /*0710*/  IADD3 R13, PT, PT, R8, 0x2, RZ ;  /* 0x00000002080d7810 */ /* 0x000fe20007ffe0ff */
[----:B0-----:R-:W-:-:S03]  /*0720*/  IMAD.IADD R11, R9, 0x1, R8 ;  /* 0x00000001090b7824 */ /* 0x001fc600078e0208 */
[----:B------:R-:W-:-:S04]  /*0730*/  ISETP.NE.AND P1, PT, R13, R0, PT ;  /* 0x000000000d00720c */ /* 0x000fc80003f25270 */
[----:B------:R-:W-:-:S05]  /*0740*/  SEL R15, R13, RZ, P1 ;  /* 0x000000ff0d0f7207 */ /* 0x000fca0000800000 */
[----:B------:R-:W-:-:S04]  /*0750*/  IMAD.WIDE R14, R15, 0x4, R2 ;  /* 0x000000040f0e7825 */ /* 0x000fc800078e0202 */
[----:B-1----:R-:W-:-:S04]  /*0760*/  IMAD.WIDE R4, R11, 0x4, R4 ;  /* 0x000000040b047825 */ /* 0x002fc800078e0204 */
[----:B--2--5:R-:W-:-:S04]  /*0770*/  FADD R10, R10, R7 ;  /* 0x000000070a0a7221 */ /* 0x024fc80000000000 */
[----:B------:R-:W-:-:S05]  /*0780*/  FMUL R13, R10, 0.5 ;  /* 0x3f0000000a0d7820 */ /* 0x000fca0000400000 */
[----:B------:R0:W-:Y:S04]  /*0790*/  STG.E desc[UR4][R4.64], R13 ;  /* 0x0000000d04007986 */ /* 0x0001e8000c101904 */
        /* <DEDUP_REMOVED lines=11> */
[----:B0-----:R-:W-:-:S05]  /*0850*/  SEL R13, R8, RZ, P1 ;  /* 0x000000ff080d7207 */ /* 0x001fca0000800000 */
[----:B------:R-:W-:-:S04]  /*0860*/  IMAD.WIDE R12, R13, 0x4, R2 ;  /* 0x000000040d0c7825 */ /* 0x000fc800078e0202 */
[----:B--2---:R-:W-:-:S04]  /*0870*/  FADD R7, R7, R10 ;  /* 0x0000000a07077221 */ /* 0x004fc80000000000 */
[----:B------:R-:W-:-:S05]  /*0880*/  FMUL R7, R7, 0.5 ;  /* 0x3f00000007077820 */ /* 0x000fca0000400000 */
[----:B------:R1:W-:Y:S04]  /*0890*/  STG.E desc[UR4][R4.64+0x8], R7 ;  /* 0x0000080704007986 */ /* 0x0003e8000c101904 */
[----:B------:R-:W2:Y:S02]  /*08a0*/  LDG.E R12, desc[UR4][R12.64] ;  /* 0x000000040c0c7981 */ /* 0x000ea4000c1e1900 */
[----:B--2---:R-:W-:-:S04]  /*08b0*/  FADD R15, R15, R12 ;  /* 0x0000000c0f0f7221 */ /* 0x004fc80000000000 */
[----:B------:R-:W-:-:S05]  /*08c0*/  FMUL R15, R15, 0.5 ;  /* 0x3f0000000f0f7820 */ /* 0x000fca0000400000 */
[----:B------:R1:W-:Y:S02]  /*08d0*/  STG.E desc[UR4][R4.64+0xc], R15 ;  /* 0x00000c0f04007986 */ /* 0x0003e4000c101904 */
.L_x_3:
[----:B------:R-:W-:Y:S05]  /*08e0*/  @!P0 EXIT ;  /* 0x000000000000894d */ /* 0x000fea0003800000 */
[----:B------:R-:W-:Y:S02]  /*08f0*/  ISETP.NE.AND P1, PT, R16, 0x1, PT ;  /* 0x000000011000780c */ /* 0x000fe40003f25270 */
[----:B-1----:R-:W-:-:S04]  /*0900*/  LOP3.LUT R4, R0, 0x1, RZ, 0xc0, !PT ;  /* 0x0000000100047812 */ /* 0x002fc800078ec0ff */
[----:B------:R-:W-:-:S07]  /*0910*/  ISETP.NE.U32.AND P0, PT, R4, 0x1, PT ;  /* 0x000000010400780c */ /* 0x000fce0003f05070 */
[----:B------:R-:W-:Y:S06]  /*0920*/  @!P1 BRA `(.L_x_4) ;  /* 0x0000000000509947 */ /* 0x000fec0003800000 */
[----:B------:R-:W-:Y:S01]  /*0930*/  VIADD R5, R8, 0x1 ;  /* 0x0000000108057836 */ /* 0x000fe20000000000 */
[----:B--2---:R-:W1:Y:S04]  /*0940*/  LDC.64 R6, c[0x0][0x388] ;  /* 0x0000e200ff067b82 */ /* 0x004e680000000a00 */
[----:B------:R-:W-:-:S04]  /*0950*/  ISETP.NE.AND P1, PT, R5, R0, PT ;  /* 0x000000000500720c */ /* 0x000fc80003f25270 */
[----:B------:R-:W-:-:S05]  /*0960*/  SEL R5, R5, RZ, P1 ;  /* 0x000000ff05057207 */ /* 0x000fca0000800000 */
[----:B------:R-:W-:-:S06]  /*0970*/  IMAD.WIDE R4, R5, 0x4, R2 ;  /* 0x0000000405047825 */ /* 0x000fcc00078e0202 */
[----:B------:R-:W2:Y:S01]  /*0980*/  LDG.E R5, desc[UR4][R4.64] ;  /* 0x0000000404057981 */ /* 0x000ea2000c1e1900 */
[----:B0-----:R-:W-:Y:S02]  /*0990*/  IADD3 R11, PT, PT, R9, R8, RZ ;  /* 0x00000008090b7210 */ /* 0x001fe40007ffe0ff */
[----:B------:R-:W-:-:S03]  /*09a0*/  IADD3 R8, PT, PT, R8, 0x2, RZ ;  /* 0x0000000208087810 */ /* 0x000fc60007ffe0ff */
[----:B-1----:R-:W-:Y:S01]  /*09b0*/  IMAD.WIDE R6, R11, 0x4, R6 ;  /* 0x000000040b067825 */ /* 0x002fe200078e0206 */
[----:B------:R-:W-:-:S04]  /*09c0*/  ISETP.NE.AND P1, PT, R8, R0, PT ;  /* 0x000000000800720c */ /* 0x000fc80003f25270 */
[----:B------:R-:W-:-:S05]  /*09d0*/  SEL R15, R8, RZ, P1 ;  /* 0x000000ff080f7207 */ /* 0x000fca0000800000 */
[----:B------:R-:W-:-:S04]  /*09e0*/  IMAD.WIDE R14, R15, 0x4, R2 ;  /* 0x000000040f0e7825 */ /* 0x000fc800078e0202 */
[----:B--2--5:R-:W-:-:S04]  /*09f0*/  FADD R10, R10, R5 ;  /* 0x000000050a0a7221 */ /* 0x024fc80000000000 */
[----:B------:R-:W-:-:S05]  /*0a00*/  FMUL R11, R10, 0.5 ;  /* 0x3f0000000a0b7820 */ /* 0x000fca0000400000 */
[----:B------:R1:W-:Y:S04]  /*0a10*/  STG.E desc[UR4][R6.64], R11 ;  /* 0x0000000b06007986 */ /* 0x0003e8000c101904 */
[----:B------:R-:W2:Y:S01]  /*0a20*/  LDG.E R15, desc[UR4][R14.64] ;  /* 0x000000040e0f7981 */ /* 0x000ea2000c1e1900 */
[----:B------:R-:W-:Y:S02]  /*0a30*/  IMAD.MOV.U32 R10, RZ, RZ, R5 ;  /* 0x000000ffff0a7224 */ /* 0x000fe400078e0005 */
[----:B--2---:R-:W-:-:S04]  /*0a40*/  FADD R12, R15, R12 ;  /* 0x0000000c0f0c7221 */ /* 0x004fc80000000000 */
[----:B------:R-:W-:-:S05]  /*0a50*/  FMUL R13, R12, 0.5 ;  /* 0x3f0000000c0d7820 */ /* 0x000fca0000400000 */
[----:B------:R1:W-:Y:S02]  /*0a60*/  STG.E desc[UR4][R6.64+0x4], R13 ;  /* 0x0000040d06007986 */ /* 0x0003e4000c101904 */
.L_x_4:
[----:B------:R-:W-:Y:S05]  /*0a70*/  @P0 EXIT ;  /* 0x000000000000094d */ /* 0x000fea0003800000 */
[----:B------:R-:W-:-:S04]  /*0a80*/  IADD3 R5, PT, PT, R8, 0x1, RZ ;  /* 0x0000000108057810 */ /* 0x000fc80007ffe0ff */
[----:B------:R-:W-:-:S04]  /*0a90*/  ISETP.NE.AND P0, PT, R5, R0, PT ;  /* 0x000000000500720c */ /* 0x000fc80003f05270 */
[----:B------:R-:W-:-:S05]  /*0aa0*/  SEL R5, R5, RZ, P0 ;  /* 0x000000ff05057207 */ /* 0x000fca0000000000 */
[----:B0-----:R-:W-:Y:S02]  /*0ab0*/  IMAD.WIDE R2, R5, 0x4, R2 ;  /* 0x0000000405027825 */ /* 0x001fe400078e0202 */
[----:B------:R-:W0:Y:S04]  /*0ac0*/  LDC.64 R4, c[0x0][0x388] ;  /* 0x0000e200ff047b82 */ /* 0x000e280000000a00 */
[----:B------:R-:W3:Y:S01]  /*0ad0*/  LDG.E R3, desc[UR4][R2.64] ;  /* 0x0000000402037981 */ /* 0x000ee2000c1e1900 */
[----:B------:R-:W-:-:S05]  /*0ae0*/  IADD3 R9, PT, PT, R9, R8, RZ ;  /* 0x0000000809097210 */ /* 0x000fca0007ffe0ff */
[----:B0-----:R-:W-:-:S04]  /*0af0*/  IMAD.WIDE R4, R9, 0x4, R4 ;  /* 0x0000000409047825 */ /* 0x001fc800078e0204 */
[----:B---3-5:R-:W-:-:S04]  /*0b00*/  FADD R10, R3, R10 ;  /* 0x0000000a030a7221 */ /* 0x028fc80000000000 */
[----:B-12---:R-:W-:-:S05]  /*0b10*/  FMUL R7, R10, 0.5 ;  /* 0x3f0000000a077820 */ /* 0x006fca0000400000 */
[----:B------:R-:W-:Y:S01]  /*0b20*/  STG.E desc[UR4][R4.64], R7 ;  /* 0x0000000704007986 */ /* 0x000fe2000c101904 */
[----:B------:R-:W-:Y:S05]  /*0b30*/  EXIT ;  /* 0x000000000000794d */ /* 0x000fea0003800000 */
.L_x_5:
        /* <DEDUP_REMOVED lines=12> */
.L_x_12:


//--------------------- .text._Z8kernel_1PfS_ii   --------------------------
	.section	.text._Z8kernel_1PfS_ii,"ax",@progbits
	.align	128
        .global         _Z8kernel_1PfS_ii
        .type           _Z8kernel_1PfS_ii,@function
        .size           _Z8kernel_1PfS_ii,(.L_x_13 - _Z8kernel_1PfS_ii)
        .other          _Z8kernel_1PfS_ii,@"STO_CUDA_ENTRY STV_DEFAULT"
_Z8kernel_1PfS_ii:
.text._Z8kernel_1PfS_ii:
[----:B------:R-:W-:Y:S01]  /*0000*/  LDC R1, c[0x0][0x37c] ;  /* 0x0000df00ff017b82 */ /* 0x000fe20000000800 */
[----:B------:R-:W0:Y:S01]  /*0010*/  S2R R9, SR_TID.X ;  /* 0x0000000000097919 */ /* 0x000e220000002100 */
[----:B------:R-:W0:Y:S01]  /*0020*/  LDCU UR4, c[0x0][0x360] ;  /* 0x00006c00ff0477ac */ /* 0x000e220008000800 */
[----:B------:R-:W0:Y:S01]  /*0030*/  S2R R0, SR_CTAID.X ;  /* 0x0000000000007919 */ /* 0x000e220000002500 */
[----:B------:R-:W1:Y:S01]  /*0040*/  LDCU UR5, c[0x0][0x394] ;  /* 0x00007280ff0577ac */ /* 0x000e620008000800 */
[----:B0-----:R-:W-:-:S05]  /*0050*/  IMAD R9, R0, UR4, R9 ;  /* 0x0000000400097c24 */ /* 0x001fca000f8e0209 */
[----:B-1----:R-:W-:-:S13]  /*0060*/  ISETP.GE.AND P0, PT, R9, UR5, PT ;  /* 0x0000000509007c0c */ /* 0x002fda000bf06270 */
        /* <DEDUP_REMOVED lines=24> */
.L_x_7:
        /* <DEDUP_REMOVED lines=68> */
.L_x_6:
        /* <DEDUP_REMOVED lines=40> */
.L_x_8:
        /* <DEDUP_REMOVED lines=25> */
.L_x_9:
        /* <DEDUP_REMOVED lines=13> */
.L_x_10:
        /* <DEDUP_REMOVED lines=15> */
.L_x_13:


//--------------------- .nv.shared.reserved.0     --------------------------
	.section	.nv.shared.reserved.0,"aw",@nobits
	.weak		__nv_reservedSMEM_offset_0_alias
	.size		__nv_reservedSMEM_offset_0_alias, 0, 64
	.other		__nv_reservedSMEM_offset_0_alias,@"STO_CUDA_RESERVED_SHARED STV_DEFAULT"
__nv_reservedSMEM_offset_0_alias:
	.zero		0
	.zero		64


//--------------------- .nv.constant0._Z7kernel3PiS_iii --------------------------
	.section	.nv.constant0._Z7kernel3PiS_iii,"a",@progbits
	.sectionflags	@""
	.align	4
.nv.constant0._Z7kernel3PiS_iii:
	.zero		924


//--------------------- .nv.constant0._Z8kernel_2PfS_ii --------------------------
	.section	.nv.constant0._Z8kernel_2PfS_ii,"a",@progbits
	.sectionflags	@""
	.align	4
.nv.constant0._Z8kernel_2PfS_ii:
	.zero		920


//--------------------- .nv.constant0._Z8kernel_1PfS_ii --------------------------
	.section	.nv.constant0._Z8kernel_1PfS_ii,"a",@progbits
	.sectionflags	@""
	.align	4
.nv.constant0._Z8kernel_1PfS_ii:
	.zero		920


//--------------------- SYMBOLS --------------------------

	.type		.nv.reservedSmem.offset0,@object
	.size		.nv.reservedSmem.offset0,0x4
